	.headerflags	@"EF_CUDA_TEXMODE_UNIFIED EF_CUDA_64BIT_ADDRESS EF_CUDA_ACCELERATORS EF_CUDA_SM90 EF_CUDA_VIRTUAL_SM(EF_CUDA_SM90)"
	.elftype	@"ET_EXEC"


//--------------------- .nv.info                  --------------------------
	.section	.nv.info,"",@"SHT_CUDA_INFO"
	.align	4


	//----- nvinfo : EIATTR_REGCOUNT
	.align		4
        /*0000*/ 	.byte	0x04, 0x2f
        /*0002*/ 	.short	(.L_1 - .L_0)
	.align		4
.L_0:
        /*0004*/ 	.word	index@(triton_poi_fused_max_pool2d_with_indices_1)
        /*0008*/ 	.word	0x00000014


	//----- nvinfo : EIATTR_MIN_STACK_SIZE
	.align		4
.L_1:
        /*000c*/ 	.byte	0x04, 0x12
        /*000e*/ 	.short	(.L_3 - .L_2)
	.align		4
.L_2:
        /*0010*/ 	.word	index@(triton_poi_fused_max_pool2d_with_indices_1)
        /*0014*/ 	.word	0x00000000


	//----- nvinfo : EIATTR_FRAME_SIZE
	.align		4
.L_3:
        /*0018*/ 	.byte	0x04, 0x11
        /*001a*/ 	.short	(.L_5 - .L_4)
	.align		4
.L_4:
        /*001c*/ 	.word	index@(triton_poi_fused_max_pool2d_with_indices_1)
        /*0020*/ 	.word	0x00000000


	//----- nvinfo : EIATTR_MIN_STACK_SIZE
	.align		4
.L_5:
        /*0024*/ 	.byte	0x04, 0x12
        /*0026*/ 	.short	(.L_7 - .L_6)
	.align		4
.L_6:
        /*0028*/ 	.word	index@(triton_poi_fused_max_pool2d_with_indices_1)
        /*002c*/ 	.word	0x00000000
.L_7:


//--------------------- .nv.info.triton_poi_fused_max_pool2d_with_indices_1 --------------------------
	.section	.nv.info.triton_poi_fused_max_pool2d_with_indices_1,"",@"SHT_CUDA_INFO"
	.sectionflags	@""
	.align	4


	//----- nvinfo : EIATTR_CUDA_API_VERSION
	.align		4
        /*0000*/ 	.byte	0x04, 0x37
        /*0002*/ 	.short	(.L_9 - .L_8)
.L_8:
        /*0004*/ 	.word	0x0000007c


	//----- nvinfo : EIATTR_KPARAM_INFO
	.align		4
.L_9:
        /*0008*/ 	.byte	0x04, 0x17
        /*000a*/ 	.short	(.L_11 - .L_10)
.L_10:
        /*000c*/ 	.word	0x00000000
        /*0010*/ 	.short	0x0003
        /*0012*/ 	.short	0x0018
        /*0014*/ 	.byte	0x00, 0xf0, 0x11, 0x00


	//----- nvinfo : EIATTR_KPARAM_INFO
	.align		4
.L_11:
        /*0018*/ 	.byte	0x04, 0x17
        /*001a*/ 	.short	(.L_13 - .L_12)
.L_12:
        /*001c*/ 	.word	0x00000000
        /*0020*/ 	.short	0x0002
        /*0022*/ 	.short	0x0010
        /*0024*/ 	.byte	0x00, 0xf4, 0x21, 0x00


	//----- nvinfo : EIATTR_KPARAM_INFO
	.align		4
.L_13:
        /*0028*/ 	.byte	0x04, 0x17
        /*002a*/ 	.short	(.L_15 - .L_14)
.L_14:
        /*002c*/ 	.word	0x00000000
        /*0030*/ 	.short	0x0001
        /*0032*/ 	.short	0x0008
        /*0034*/ 	.byte	0x00, 0xf4, 0x21, 0x00


	//----- nvinfo : EIATTR_KPARAM_INFO
	.align		4
.L_15:
        /*0038*/ 	.byte	0x04, 0x17
        /*003a*/ 	.short	(.L_17 - .L_16)
.L_16:
        /*003c*/ 	.word	0x00000000
        /*0040*/ 	.short	0x0000
        /*0042*/ 	.short	0x0000
        /*0044*/ 	.byte	0x00, 0xf4, 0x21, 0x00


	//----- nvinfo : EIATTR_SPARSE_MMA_MASK
	.align		4
.L_17:
        /*0048*/ 	.byte	0x03, 0x50
        /*004a*/ 	.short	0x0000


	//----- nvinfo : EIATTR_MAXREG_COUNT
	.align		4
        /*004c*/ 	.byte	0x03, 0x1b
        /*004e*/ 	.short	0x00ff


	//----- nvinfo : EIATTR_EXIT_INSTR_OFFSETS
	.align		4
        /*0050*/ 	.byte	0x04, 0x1c
        /*0052*/ 	.short	(.L_19 - .L_18)


	//   ....[0]....
.L_18:
        /*0054*/ 	.word	0x00000440


	//   ....[1]....
        /*0058*/ 	.word	0x00000460


	//----- nvinfo : EIATTR_REQNTID
	.align		4
.L_19:
        /*005c*/ 	.byte	0x04, 0x10
        /*005e*/ 	.short	(.L_21 - .L_20)
.L_20:
        /*0060*/ 	.word	0x00000020
        /*0064*/ 	.word	0x00000001
        /*0068*/ 	.word	0x00000001


	//----- nvinfo : EIATTR_CBANK_PARAM_SIZE
	.align		4
.L_21:
        /*006c*/ 	.byte	0x03, 0x19
        /*006e*/ 	.short	0x001c


	//----- nvinfo : EIATTR_PARAM_CBANK
	.align		4
        /*0070*/ 	.byte	0x04, 0x0a
        /*0072*/ 	.short	(.L_23 - .L_22)
	.align		4
.L_22:
        /*0074*/ 	.word	index@(.nv.constant0.triton_poi_fused_max_pool2d_with_indices_1)
        /*0078*/ 	.short	0x0210
        /*007a*/ 	.short	0x001c


	//----- nvinfo : EIATTR_SW_WAR
	.align		4
.L_23:
        /*007c*/ 	.byte	0x04, 0x36
        /*007e*/ 	.short	(.L_25 - .L_24)
.L_24:
        /*0080*/ 	.word	0x00000008
.L_25:


//--------------------- .nv.callgraph             --------------------------
	.section	.nv.callgraph,"",@"SHT_CUDA_CALLGRAPH"
	.align	4
	.sectionentsize	8
	.align		4
        /*0000*/ 	.word	0x00000000
	.align		4
        /*0004*/ 	.word	0xffffffff
	.align		4
        /*0008*/ 	.word	0x00000000
	.align		4
        /*000c*/ 	.word	0xfffffffe
	.align		4
        /*0010*/ 	.word	0x00000000
	.align		4
        /*0014*/ 	.word	0xfffffffd
	.align		4
        /*0018*/ 	.word	0x00000000
	.align		4
        /*001c*/ 	.word	0xfffffffc


//--------------------- .text.triton_poi_fused_max_pool2d_with_indices_1 --------------------------
	.section	.text.triton_poi_fused_max_pool2d_with_indices_1,"ax",@progbits
	.align	128
        .global         triton_poi_fused_max_pool2d_with_indices_1
        .type           triton_poi_fused_max_pool2d_with_indices_1,@function
        .size           triton_poi_fused_max_pool2d_with_indices_1,(.L_x_1 - triton_poi_fused_max_pool2d_with_indices_1)
        .other          triton_poi_fused_max_pool2d_with_indices_1,@"STO_CUDA_ENTRY STV_DEFAULT"
triton_poi_fused_max_pool2d_with_indices_1:
.text.triton_poi_fused_max_pool2d_with_indices_1:
[----:B------:R-:W0:Y:S02]  /*0000*/  LDC R1, c[0x0][0x28] ;  /* 0x00000a00ff017b82 */ /* 0x000e240000000800 */
[----:B------:R-:W1:Y:S01]  /*0010*/  S2R R0, SR_CTAID.X ;  /* 0x0000000000007919 */ /* 0x000e620000002500 */
[----:B------:R-:W2:Y:S01]  /*0020*/  LDC.64 R8, c[0x0][0x210] ;  /* 0x00008400ff087b82 */ /* 0x000ea20000000a00 */
[----:B------:R-:W-:Y:S01]  /*0030*/  IMAD.MOV.U32 R10, RZ, RZ, RZ ;  /* 0x000000ffff0a7224 */ /* 0x000fe200078e00ff */
[----:B------:R-:W-:Y:S01]  /*0040*/  CS2R R16, SRZ ;  /* 0x0000000000107805 */ /* 0x000fe2000001ff00 */
[----:B------:R-:W3:Y:S01]  /*0050*/  S2R R3, SR_TID.X ;  /* 0x0000000000037919 */ /* 0x000ee20000002100 */
[----:B------:R-:W-:Y:S01]  /*0060*/  ULDC.64 UR4, c[0x0][0x208] ;  /* 0x0000820000047ab9 */ /* 0x000fe20000000a00 */
[----:B------:R-:W-:Y:S01]  /*0070*/  CS2R R14, SRZ ;  /* 0x00000000000e7805 */ /* 0x000fe2000001ff00 */
[----:B------:R-:W-:Y:S01]  /*0080*/  IMAD.MOV.U32 R12, RZ, RZ, RZ ;  /* 0x000000ffff0c7224 */ /* 0x000fe200078e00ff */
[----:B------:R-:W-:Y:S01]  /*0090*/  ULDC.64 UR6, c[0x0][0x220] ;  /* 0x0000880000067ab9 */ /* 0x000fe20000000a00 */
[----:B-1----:R-:W-:Y:S01]  /*00a0*/  SHF.R.U32.HI R5, RZ, 0x19, R0 ;  /* 0x00000019ff057819 */ /* 0x002fe20000011600 */
[----:B------:R-:W-:-:S03]  /*00b0*/  IMAD.SHL.U32 R0, R0, 0x40, RZ ;  /* 0x0000004000007824 */ /* 0x000fc600078e00ff */
[----:B------:R-:W-:Y:S01]  /*00c0*/  SGXT.U32 R5, R5, 0x1 ;  /* 0x000000010505781a */ /* 0x000fe20000000000 */
[----:B------:R-:W-:Y:S02]  /*00d0*/  VIADD R2, R0, 0x1 ;  /* 0x0000000100027836 */ /* 0x000fe40000000000 */
[----:B---3--:R-:W-:Y:S02]  /*00e0*/  IMAD.SHL.U32 R3, R3, 0x2, RZ ;  /* 0x0000000203037824 */ /* 0x008fe400078e00ff */
[----:B------:R-:W-:-:S03]  /*00f0*/  IMAD.IADD R5, R2, 0x1, R5 ;  /* 0x0000000102057824 */ /* 0x000fc600078e0205 */
[----:B------:R-:W-:Y:S02]  /*0100*/  LOP3.LUT R11, R0, 0x3e, R3, 0xf8, !PT ;  /* 0x0000003e000b7812 */ /* 0x000fe400078ef803 */
[----:B------:R-:W-:Y:S02]  /*0110*/  LOP3.LUT R5, R5, 0x7fffffc2, RZ, 0xc0, !PT ;  /* 0x7fffffc205057812 */ /* 0x000fe400078ec0ff */
[C---:B------:R-:W-:Y:S01]  /*0120*/  ISETP.GE.AND P0, PT, R11.reuse, 0x40, PT ;  /* 0x000000400b00780c */ /* 0x040fe20003f06270 */
[----:B------:R-:W-:Y:S02]  /*0130*/  IMAD.SHL.U32 R3, R11, 0x4, RZ ;  /* 0x000000040b037824 */ /* 0x000fe400078e00ff */
[----:B------:R-:W-:-:S04]  /*0140*/  IMAD.IADD R5, R2, 0x1, -R5 ;  /* 0x0000000102057824 */ /* 0x000fc800078e0a05 */
[----:B------:R-:W-:-:S04]  /*0150*/  IMAD R13, R5, 0x2, R3 ;  /* 0x00000002050d7824 */ /* 0x000fc800078e0203 */
[----:B--2---:R-:W-:-:S04]  /*0160*/  IMAD.WIDE R4, R13, 0x4, R8 ;  /* 0x000000040d047825 */ /* 0x004fc800078e0208 */
[----:B------:R-:W-:Y:S01]  /*0170*/  VIADD R7, R13, 0x4 ;  /* 0x000000040d077836 */ /* 0x000fe20000000000 */
[----:B------:R-:W2:Y:S01]  /*0180*/  @!P0 LDG.E.EL R10, desc[UR4][R4.64] ;  /* 0x00000004040a8981 */ /* 0x000ea2000c2e1900 */
[----:B------:R-:W-:Y:S02]  /*0190*/  IMAD.MOV.U32 R0, RZ, RZ, RZ ;  /* 0x000000ffff007224 */ /* 0x000fe400078e00ff */
[--C-:B------:R-:W-:Y:S01]  /*01a0*/  IMAD.WIDE R2, R3, 0x4, R8.reuse ;  /* 0x0000000403027825 */ /* 0x100fe200078e0208 */
[----:B------:R1:W2:Y:S03]  /*01b0*/  @!P0 LDG.E.EL R17, desc[UR4][R4.64+0x4] ;  /* 0x0000040404118981 */ /* 0x0002a6000c2e1900 */
[----:B------:R-:W-:Y:S01]  /*01c0*/  IMAD.WIDE R6, R7, 0x4, R8 ;  /* 0x0000000407067825 */ /* 0x000fe200078e0208 */
[----:B------:R-:W3:Y:S04]  /*01d0*/  @!P0 LDG.E.EL R0, desc[UR4][R2.64] ;  /* 0x0000000402008981 */ /* 0x000ee8000c2e1900 */
[----:B------:R-:W3:Y:S04]  /*01e0*/  @!P0 LDG.E.EL R16, desc[UR4][R2.64+0x4] ;  /* 0x0000040402108981 */ /* 0x000ee8000c2e1900 */
[----:B------:R-:W4:Y:S04]  /*01f0*/  @!P0 LDG.E.EL R14, desc[UR4][R6.64] ;  /* 0x00000004060e8981 */ /* 0x000f28000c2e1900 */
[----:B------:R-:W5:Y:S01]  /*0200*/  @!P0 LDG.E.EL R15, desc[UR4][R2.64+0x10] ;  /* 0x00001004020f8981 */ /* 0x000f62000c2e1900 */
[----:B-1----:R-:W-:-:S02]  /*0210*/  VIADD R5, R13, 0x5 ;  /* 0x000000050d057836 */ /* 0x002fc40000000000 */
[----:B------:R-:W-:Y:S01]  /*0220*/  IMAD.MOV.U32 R13, RZ, RZ, RZ ;  /* 0x000000ffff0d7224 */ /* 0x000fe200078e00ff */
[----:B------:R1:W5:Y:S01]  /*0230*/  @!P0 LDG.E.EL R12, desc[UR4][R2.64+0x14] ;  /* 0x00001404020c8981 */ /* 0x000362000c2e1900 */
[----:B------:R-:W-:-:S05]  /*0240*/  IMAD.WIDE R4, R5, 0x4, R8 ;  /* 0x0000000405047825 */ /* 0x000fca00078e0208 */
[----:B------:R2:W5:Y:S01]  /*0250*/  @!P0 LDG.E.EL R13, desc[UR4][R4.64] ;  /* 0x00000004040d8981 */ /* 0x000562000c2e1900 */
[----:B-1----:R-:W1:Y:S02]  /*0260*/  LDC.64 R2, c[0x0][0x218] ;  /* 0x00008600ff027b82 */ /* 0x002e640000000a00 */
[----:B-1----:R-:W-:Y:S01]  /*0270*/  IMAD.WIDE R2, R11, 0x4, R2 ;  /* 0x000000040b027825 */ /* 0x002fe200078e0202 */
[C---:B--2---:R-:W-:Y:S02]  /*0280*/  FSETP.GT.AND P2, PT, R17.reuse, R10, PT ;  /* 0x0000000a1100720b */ /* 0x044fe40003f44000 */
[----:B------:R-:W-:Y:S02]  /*0290*/  FSETP.NAN.AND P3, PT, R17, R17, PT ;  /* 0x000000111100720b */ /* 0x000fe40003f68000 */
[----:B------:R-:W-:Y:S02]  /*02a0*/  SEL R4, RZ, 0x1, !P2 ;  /* 0x00000001ff047807 */ /* 0x000fe40005000000 */
[----:B---3--:R-:W-:-:S02]  /*02b0*/  FSETP.GT.AND P1, PT, R16, R0, PT ;  /* 0x000000001000720b */ /* 0x008fc40003f24000 */
[----:B------:R-:W-:Y:S02]  /*02c0*/  FSETP.NAN.AND P6, PT, R16, R16, PT ;  /* 0x000000101000720b */ /* 0x000fe40003fc8000 */
[----:B----4-:R-:W-:-:S03]  /*02d0*/  FSETP.NAN.AND P5, PT, R14, R14, PT ;  /* 0x0000000e0e00720b */ /* 0x010fc60003fa8000 */
[----:B------:R-:W-:Y:S02]  /*02e0*/  @!P2 SEL R17, R17, R10, P3 ;  /* 0x0000000a1111a207 */ /* 0x000fe40001800000 */
[----:B-----5:R-:W-:Y:S02]  /*02f0*/  FSETP.NAN.AND P3, PT, R15, R15, PT ;  /* 0x0000000f0f00720b */ /* 0x020fe40003f68000 */
[----:B------:R-:W-:Y:S02]  /*0300*/  FSETP.GEU.AND P4, PT, R17, R14, PT ;  /* 0x0000000e1100720b */ /* 0x000fe40003f8e000 */
[----:B------:R-:W-:Y:S02]  /*0310*/  @!P1 SEL R16, R16, R0, P6 ;  /* 0x0000000010109207 */ /* 0x000fe40003000000 */
[----:B------:R-:W-:Y:S02]  /*0320*/  FSETP.NAN.AND P6, PT, R12, R12, PT ;  /* 0x0000000c0c00720b */ /* 0x000fe40003fc8000 */
[----:B------:R-:W-:-:S02]  /*0330*/  @!P5 SEL R14, R14, R17, !P4 ;  /* 0x000000110e0ed207 */ /* 0x000fc40006000000 */
[----:B------:R-:W-:Y:S02]  /*0340*/  FSETP.GEU.AND P5, PT, R16, R15, PT ;  /* 0x0000000f1000720b */ /* 0x000fe40003fae000 */
[----:B------:R-:W-:Y:S02]  /*0350*/  SEL R0, RZ, 0x1, !P1 ;  /* 0x00000001ff007807 */ /* 0x000fe40004800000 */
[----:B------:R-:W-:Y:S02]  /*0360*/  @!P3 SEL R15, R15, R16, !P5 ;  /* 0x000000100f0fb207 */ /* 0x000fe40006800000 */
[----:B------:R-:W-:Y:S02]  /*0370*/  FSETP.NAN.AND P3, PT, R13, R13, PT ;  /* 0x0000000d0d00720b */ /* 0x000fe40003f68000 */
[----:B------:R-:W-:Y:S02]  /*0380*/  SEL R5, R0, 0x2, P5 ;  /* 0x0000000200057807 */ /* 0x000fe40002800000 */
[----:B------:R-:W-:-:S02]  /*0390*/  FSETP.GEU.AND P1, PT, R15, R12, PT ;  /* 0x0000000c0f00720b */ /* 0x000fc40003f2e000 */
[----:B------:R-:W-:Y:S02]  /*03a0*/  FSETP.GEU.AND P2, PT, R14, R13, PT ;  /* 0x0000000d0e00720b */ /* 0x000fe40003f4e000 */
[----:B------:R-:W-:Y:S02]  /*03b0*/  SEL R0, R4, 0x2, P4 ;  /* 0x0000000204007807 */ /* 0x000fe40002000000 */
[----:B------:R-:W-:Y:S02]  /*03c0*/  SEL R5, R5, 0x3, P1 ;  /* 0x0000000305057807 */ /* 0x000fe40000800000 */
[----:B------:R-:W-:Y:S02]  /*03d0*/  SEL R0, R0, 0x3, P2 ;  /* 0x0000000300007807 */ /* 0x000fe40001000000 */
[----:B------:R-:W-:Y:S02]  /*03e0*/  @!P6 SEL R12, R12, R15, !P1 ;  /* 0x0000000f0c0ce207 */ /* 0x000fe40004800000 */
[----:B------:R-:W-:Y:S01]  /*03f0*/  @!P3 SEL R13, R13, R14, !P2 ;  /* 0x0000000e0d0db207 */ /* 0x000fe20005000000 */
[----:B------:R-:W-:Y:S01]  /*0400*/  IMAD R7, R0, 0x100, R5 ;  /* 0x0000010000077824 */ /* 0x000fe200078e0205 */
[----:B------:R-:W-:-:S03]  /*0410*/  IADD3 R4, P3, R11, UR6, RZ ;  /* 0x000000060b047c10 */ /* 0x000fc6000ff7e0ff */
[----:B------:R1:W-:Y:S01]  /*0420*/  @!P0 STG.E.64 desc[UR4][R2.64], R12 ;  /* 0x0000000c02008986 */ /* 0x0003e2000c101b04 */
[----:B------:R-:W-:Y:S01]  /*0430*/  LEA.HI.X.SX32 R5, R11, UR7, 0x1, P3 ;  /* 0x000000070b057c11 */ /* 0x000fe200098f0eff */
[----:B------:R-:W-:Y:S08]  /*0440*/  @P0 EXIT ;  /* 0x000000000000094d */ /* 0x000ff00003800000 */
[----:B------:R-:W-:Y:S01]  /*0450*/  STG.E.U16 desc[UR4][R4.64], R7 ;  /* 0x0000000704007986 */ /* 0x000fe2000c101504 */
[----:B------:R-:W-:Y:S05]  /*0460*/  EXIT ;  /* 0x000000000000794d */ /* 0x000fea0003800000 */
.L_x_0:
[----:B------:R-:W-:-:S00]  /*0470*/  BRA `(.L_x_0) ;  /* 0xfffffffc00fc7947 */ /* 0x000fc0000383ffff */
[----:B------:R-:W-:-:S00]  /*0480*/  NOP ;  /* 0x0000000000007918 */ /* 0x000fc00000000000 */
[----:B------:R-:W-:-:S00]  /*0490*/  NOP ;  /* 0x0000000000007918 */ /* 0x000fc00000000000 */
[----:B------:R-:W-:-:S00]  /*04a0*/  NOP ;  /* 0x0000000000007918 */ /* 0x000fc00000000000 */
[----:B------:R-:W-:-:S00]  /*04b0*/  NOP ;  /* 0x0000000000007918 */ /* 0x000fc00000000000 */
[----:B------:R-:W-:-:S00]  /*04c0*/  NOP ;  /* 0x0000000000007918 */ /* 0x000fc00000000000 */
[----:B------:R-:W-:-:S00]  /*04d0*/  NOP ;  /* 0x0000000000007918 */ /* 0x000fc00000000000 */
[----:B------:R-:W-:-:S00]  /*04e0*/  NOP ;  /* 0x0000000000007918 */ /* 0x000fc00000000000 */
[----:B------:R-:W-:-:S00]  /*04f0*/  NOP ;  /* 0x0000000000007918 */ /* 0x000fc00000000000 */
.L_x_1:


//--------------------- .nv.constant0.triton_poi_fused_max_pool2d_with_indices_1 --------------------------
	.section	.nv.constant0.triton_poi_fused_max_pool2d_with_indices_1,"a",@progbits
	.sectionflags	@""
	.align	4
.nv.constant0.triton_poi_fused_max_pool2d_with_indices_1:
	.zero		556
